//
// Generated by NVIDIA NVVM Compiler
//
// Compiler Build ID: CL-36424714
// Cuda compilation tools, release 13.0, V13.0.88
// Based on NVVM 20.0.0
//

.version 9.0
.target sm_100
.address_size 64

	// .globl	_Z12vecAddKernelPKfS0_Pfi

.visible .entry _Z12vecAddKernelPKfS0_Pfi(
	.param .u64 .ptr .align 1 _Z12vecAddKernelPKfS0_Pfi_param_0,
	.param .u64 .ptr .align 1 _Z12vecAddKernelPKfS0_Pfi_param_1,
	.param .u64 .ptr .align 1 _Z12vecAddKernelPKfS0_Pfi_param_2,
	.param .u32 _Z12vecAddKernelPKfS0_Pfi_param_3
)
{
	.reg .pred 	%p<2>;
	.reg .b32 	%r<7>;
	.reg .b32 	%f<13>;
	.reg .b64 	%rd<11>;

	ld.param.u64 	%rd1, [_Z12vecAddKernelPKfS0_Pfi_param_0];
	ld.param.u64 	%rd2, [_Z12vecAddKernelPKfS0_Pfi_param_1];
	ld.param.u64 	%rd3, [_Z12vecAddKernelPKfS0_Pfi_param_2];
	ld.param.u32 	%r2, [_Z12vecAddKernelPKfS0_Pfi_param_3];
	mov.u32 	%r3, %ctaid.x;
	mov.u32 	%r4, %ntid.x;
	mov.u32 	%r5, %tid.x;
	mad.lo.s32 	%r6, %r3, %r4, %r5;
	shl.b32 	%r1, %r6, 2;
	setp.ge.s32 	%p1, %r1, %r2;
	@%p1 bra 	$L__BB0_2;
	cvta.to.global.u64 	%rd4, %rd1;
	cvta.to.global.u64 	%rd5, %rd2;
	cvta.to.global.u64 	%rd6, %rd3;
	mul.wide.s32 	%rd7, %r1, 4;
	add.s64 	%rd8, %rd4, %rd7;
	ld.global.v4.f32 	{%f1, %f2, %f3, %f4}, [%rd8];
	add.s64 	%rd9, %rd5, %rd7;
	ld.global.v4.f32 	{%f5, %f6, %f7, %f8}, [%rd9];
	add.f32 	%f9, %f1, %f5;
	add.f32 	%f10, %f2, %f6;
	add.f32 	%f11, %f3, %f7;
	add.f32 	%f12, %f4, %f8;
	add.s64 	%rd10, %rd6, %rd7;
	st.global.v4.f32 	[%rd10], {%f9, %f10, %f11, %f12};
$L__BB0_2:
	ret;

}


// ===== COMPILED SASS (sm_100) =====

	.target	sm_100

	.elftype	@"ET_EXEC"


//--------------------- .note.nv.tkinfo           --------------------------
	.section	.note.nv.tkinfo,"",@"SHT_NOTE"
	.sectionflags	@"SHF_NOTE_NV_TKINFO"
	.tkinfo
        /*0018*/ 	.word	0x00000002
        /*0030*/ 	.string	""
        /*0030*/ 	.string	"ptxas"
        /*0030*/ 	.string	"Cuda compilation tools, release 13.0, V13.0.88"
        /*0030*/ 	.string	"Build cuda_13.0.r13.0/compiler.36424714_0"
        /*0030*/ 	.string	"-arch sm_100 -m 64 "



//--------------------- .note.nv.cuinfo           --------------------------
	.section	.note.nv.cuinfo,"",@"SHT_NOTE"
	.sectionflags	@"SHF_NOTE_NV_CUINFO"
        /*0018*/ 	.short	0x0002
        /*001a*/ 	.short	0x0064
        /*001c*/ 	.short	0x0082
	.zero		2


//--------------------- .nv.info                  --------------------------
	.section	.nv.info,"",@"SHT_CUDA_INFO"
	.align	4


	//----- nvinfo : EIATTR_REGCOUNT
	.align		4
        /*0000*/ 	.byte	0x04, 0x2f
        /*0002*/ 	.short	(.L_1 - .L_0)
	.align		4
.L_0:
        /*0004*/ 	.word	index@(_Z12vecAddKernelPKfS0_Pfi)
        /*0008*/ 	.word	0x00000016


	//----- nvinfo : EIATTR_FRAME_SIZE
	.align		4
.L_1:
        /*000c*/ 	.byte	0x04, 0x11
        /*000e*/ 	.short	(.L_3 - .L_2)
	.align		4
.L_2:
        /*0010*/ 	.word	index@(_Z12vecAddKernelPKfS0_Pfi)
        /*0014*/ 	.word	0x00000000


	//----- nvinfo : EIATTR_MIN_STACK_SIZE
	.align		4
.L_3:
        /*0018*/ 	.byte	0x04, 0x12
        /*001a*/ 	.short	(.L_5 - .L_4)
	.align		4
.L_4:
        /*001c*/ 	.word	index@(_Z12vecAddKernelPKfS0_Pfi)
        /*0020*/ 	.word	0x00000000
.L_5:


//--------------------- .nv.compat                --------------------------
	.section	.nv.compat,"",@"SHT_CUDA_COMPAT_INFO"
	.align	4
        /*0000*/ 	.byte	0x02, 0x09, 0x00, 0x00, 0x02, 0x02, 0x01, 0x00, 0x02, 0x05, 0x05, 0x00, 0x03, 0x07, 0x01, 0x01
        /*0010*/ 	.byte	0x02, 0x03, 0x00, 0x00, 0x02, 0x06, 0x01, 0x00, 0x04, 0x0b, 0x08, 0x00, 0x09, 0x00, 0x00, 0x00
        /*0020*/ 	.byte	0x00, 0x00, 0x00, 0x00


//--------------------- .nv.info._Z12vecAddKernelPKfS0_Pfi --------------------------
	.section	.nv.info._Z12vecAddKernelPKfS0_Pfi,"",@"SHT_CUDA_INFO"
	.sectionflags	@""
	.align	4


	//----- nvinfo : EIATTR_CUDA_API_VERSION
	.align		4
        /*0000*/ 	.byte	0x04, 0x37
        /*0002*/ 	.short	(.L_7 - .L_6)
.L_6:
        /*0004*/ 	.word	0x00000082


	//----- nvinfo : EIATTR_KPARAM_INFO
	.align		4
.L_7:
        /*0008*/ 	.byte	0x04, 0x17
        /*000a*/ 	.short	(.L_9 - .L_8)
.L_8:
        /*000c*/ 	.word	0x00000000
        /*0010*/ 	.short	0x0003
        /*0012*/ 	.short	0x0018
        /*0014*/ 	.byte	0x00, 0xf0, 0x11, 0x00


	//----- nvinfo : EIATTR_KPARAM_INFO
	.align		4
.L_9:
        /*0018*/ 	.byte	0x04, 0x17
        /*001a*/ 	.short	(.L_11 - .L_10)
.L_10:
        /*001c*/ 	.word	0x00000000
        /*0020*/ 	.short	0x0002
        /*0022*/ 	.short	0x0010
        /*0024*/ 	.byte	0x00, 0xf5, 0x21, 0x00


	//----- nvinfo : EIATTR_KPARAM_INFO
	.align		4
.L_11:
        /*0028*/ 	.byte	0x04, 0x17
        /*002a*/ 	.short	(.L_13 - .L_12)
.L_12:
        /*002c*/ 	.word	0x00000000
        /*0030*/ 	.short	0x0001
        /*0032*/ 	.short	0x0008
        /*0034*/ 	.byte	0x00, 0xf5, 0x21, 0x00


	//----- nvinfo : EIATTR_KPARAM_INFO
	.align		4
.L_13:
        /*0038*/ 	.byte	0x04, 0x17
        /*003a*/ 	.short	(.L_15 - .L_14)
.L_14:
        /*003c*/ 	.word	0x00000000
        /*0040*/ 	.short	0x0000
        /*0042*/ 	.short	0x0000
        /*0044*/ 	.byte	0x00, 0xf5, 0x21, 0x00


	//----- nvinfo : EIATTR_SPARSE_MMA_MASK
	.align		4
.L_15:
        /*0048*/ 	.byte	0x03, 0x50
        /*004a*/ 	.short	0x0000


	//----- nvinfo : EIATTR_MAXREG_COUNT
	.align		4
        /*004c*/ 	.byte	0x03, 0x1b
        /*004e*/ 	.short	0x00ff


	//----- nvinfo : EIATTR_MERCURY_ISA_VERSION
	.align		4
        /*0050*/ 	.byte	0x03, 0x5f
        /*0052*/ 	.short	0x0101


	//----- nvinfo : EIATTR_VRC_CTA_INIT_COUNT
	.align		4
        /*0054*/ 	.byte	0x02, 0x4a
	.zero		1
	.zero		1


	//----- nvinfo : EIATTR_EXIT_INSTR_OFFSETS
	.align		4
        /*0058*/ 	.byte	0x04, 0x1c
        /*005a*/ 	.short	(.L_17 - .L_16)


	//   ....[0]....
.L_16:
        /*005c*/ 	.word	0x00000080


	//   ....[1]....
        /*0060*/ 	.word	0x00000170


	//----- nvinfo : EIATTR_CBANK_PARAM_SIZE
	.align		4
.L_17:
        /*0064*/ 	.byte	0x03, 0x19
        /*0066*/ 	.short	0x001c


	//----- nvinfo : EIATTR_PARAM_CBANK
	.align		4
        /*0068*/ 	.byte	0x04, 0x0a
        /*006a*/ 	.short	(.L_19 - .L_18)
	.align		4
.L_18:
        /*006c*/ 	.word	index@(.nv.constant0._Z12vecAddKernelPKfS0_Pfi)
        /*0070*/ 	.short	0x0380
        /*0072*/ 	.short	0x001c


	//----- nvinfo : EIATTR_SW_WAR
	.align		4
.L_19:
        /*0074*/ 	.byte	0x04, 0x36
        /*0076*/ 	.short	(.L_21 - .L_20)
.L_20:
        /*0078*/ 	.word	0x00000008
.L_21:


//--------------------- .nv.callgraph             --------------------------
	.section	.nv.callgraph,"",@"SHT_CUDA_CALLGRAPH"
	.align	4
	.sectionentsize	8
	.align		4
        /*0000*/ 	.word	0x00000000
	.align		4
        /*0004*/ 	.word	0xffffffff
	.align		4
        /*0008*/ 	.word	0x00000000
	.align		4
        /*000c*/ 	.word	0xfffffffe
	.align		4
        /*0010*/ 	.word	0x00000000
	.align		4
        /*0014*/ 	.word	0xfffffffd
	.align		4
        /*0018*/ 	.word	0x00000000
	.align		4
        /*001c*/ 	.word	0xfffffffc


//--------------------- .text._Z12vecAddKernelPKfS0_Pfi --------------------------
	.section	.text._Z12vecAddKernelPKfS0_Pfi,"ax",@progbits
	.align	128
        .global         _Z12vecAddKernelPKfS0_Pfi
        .type           _Z12vecAddKernelPKfS0_Pfi,@function
        .size           _Z12vecAddKernelPKfS0_Pfi,(.L_x_1 - _Z12vecAddKernelPKfS0_Pfi)
        .other          _Z12vecAddKernelPKfS0_Pfi,@"STO_CUDA_ENTRY STV_DEFAULT"
_Z12vecAddKernelPKfS0_Pfi:
.text._Z12vecAddKernelPKfS0_Pfi:
[----:B------:R-:W-:Y:S01]  /*0000*/  LDC R1, c[0x0][0x37c] ;  /* 0x0000df00ff017b82 */ /* 0x000fe20000000800 */
[----:B------:R-:W0:Y:S07]  /*0010*/  S2R R3, SR_TID.X ;  /* 0x0000000000037919 */ /* 0x000e2e0000002100 */
[----:B------:R-:W0:Y:S01]  /*0020*/  S2UR UR4, SR_CTAID.X ;  /* 0x00000000000479c3 */ /* 0x000e220000002500 */
[----:B------:R-:W1:Y:S07]  /*0030*/  LDCU UR5, c[0x0][0x398] ;  /* 0x00007300ff0577ac */ /* 0x000e6e0008000800 */
[----:B------:R-:W0:Y:S02]  /*0040*/  LDC R0, c[0x0][0x360] ;  /* 0x0000d800ff007b82 */ /* 0x000e240000000800 */
[----:B0-----:R-:W-:-:S05]  /*0050*/  IMAD R0, R0, UR4, R3 ;  /* 0x0000000400007c24 */ /* 0x001fca000f8e0203 */
[----:B------:R-:W-:-:S04]  /*0060*/  SHF.L.U32 R9, R0, 0x2, RZ ;  /* 0x0000000200097819 */ /* 0x000fc800000006ff */
[----:B-1----:R-:W-:-:S13]  /*0070*/  ISETP.GE.AND P0, PT, R9, UR5, PT ;  /* 0x0000000509007c0c */ /* 0x002fda000bf06270 */
[----:B------:R-:W-:Y:S05]  /*0080*/  @P0 EXIT ;  /* 0x000000000000094d */ /* 0x000fea0003800000 */
[----:B------:R-:W0:Y:S01]  /*0090*/  LDC.64 R2, c[0x0][0x380] ;  /* 0x0000e000ff027b82 */ /* 0x000e220000000a00 */
[----:B------:R-:W1:Y:S07]  /*00a0*/  LDCU.64 UR4, c[0x0][0x358] ;  /* 0x00006b00ff0477ac */ /* 0x000e6e0008000a00 */
[----:B------:R-:W2:Y:S08]  /*00b0*/  LDC.64 R4, c[0x0][0x388] ;  /* 0x0000e200ff047b82 */ /* 0x000eb00000000a00 */
[----:B------:R-:W3:Y:S01]  /*00c0*/  LDC.64 R6, c[0x0][0x390] ;  /* 0x0000e400ff067b82 */ /* 0x000ee20000000a00 */
[----:B0-----:R-:W-:-:S05]  /*00d0*/  IMAD.WIDE R2, R9, 0x4, R2 ;  /* 0x0000000409027825 */ /* 0x001fca00078e0202 */
[----:B-1----:R-:W4:Y:S01]  /*00e0*/  LDG.E.128 R12, desc[UR4][R2.64] ;  /* 0x00000004020c7981 */ /* 0x002f22000c1e1d00 */
[----:B--2---:R-:W-:-:S05]  /*00f0*/  IMAD.WIDE R4, R9, 0x4, R4 ;  /* 0x0000000409047825 */ /* 0x004fca00078e0204 */
[----:B------:R-:W4:Y:S01]  /*0100*/  LDG.E.128 R16, desc[UR4][R4.64] ;  /* 0x0000000404107981 */ /* 0x000f22000c1e1d00 */
[----:B---3--:R-:W-:-:S04]  /*0110*/  IMAD.WIDE R6, R9, 0x4, R6 ;  /* 0x0000000409067825 */ /* 0x008fc800078e0206 */
[----:B----4-:R-:W-:Y:S01]  /*0120*/  FADD R12, R12, R16 ;  /* 0x000000100c0c7221 */ /* 0x010fe20000000000 */
[----:B------:R-:W-:Y:S01]  /*0130*/  FADD R13, R13, R17 ;  /* 0x000000110d0d7221 */ /* 0x000fe20000000000 */
[----:B------:R-:W-:Y:S01]  /*0140*/  FADD R14, R14, R18 ;  /* 0x000000120e0e7221 */ /* 0x000fe20000000000 */
[----:B------:R-:W-:-:S05]  /*0150*/  FADD R15, R15, R19 ;  /* 0x000000130f0f7221 */ /* 0x000fca0000000000 */
[----:B------:R-:W-:Y:S01]  /*0160*/  STG.E.128 desc[UR4][R6.64], R12 ;  /* 0x0000000c06007986 */ /* 0x000fe2000c101d04 */
[----:B------:R-:W-:Y:S05]  /*0170*/  EXIT ;  /* 0x000000000000794d */ /* 0x000fea0003800000 */
.L_x_0:
[----:B------:R-:W-:-:S00]  /*0180*/  BRA `(.L_x_0) ;  /* 0xfffffffc00fc7947 */ /* 0x000fc0000383ffff */
[----:B------:R-:W-:-:S00]  /*0190*/  NOP ;  /* 0x0000000000007918 */ /* 0x000fc00000000000 */
        /* <DEDUP_REMOVED lines=14> */
.L_x_1:


//--------------------- .nv.shared.reserved.0     --------------------------
	.section	.nv.shared.reserved.0,"aw",@nobits
	.weak		__nv_reservedSMEM_offset_0_alias
	.size		__nv_reservedSMEM_offset_0_alias, 0, 64
	.other		__nv_reservedSMEM_offset_0_alias,@"STO_CUDA_RESERVED_SHARED STV_DEFAULT"
__nv_reservedSMEM_offset_0_alias:
	.zero		0
	.zero		64


//--------------------- .nv.constant0._Z12vecAddKernelPKfS0_Pfi --------------------------
	.section	.nv.constant0._Z12vecAddKernelPKfS0_Pfi,"a",@progbits
	.sectionflags	@""
	.align	4
.nv.constant0._Z12vecAddKernelPKfS0_Pfi:
	.zero		924


//--------------------- SYMBOLS --------------------------

	.type		.nv.reservedSmem.offset0,@object
	.size		.nv.reservedSmem.offset0,0x4
